	.headerflags	@"EF_CUDA_TEXMODE_UNIFIED EF_CUDA_64BIT_ADDRESS EF_CUDA_ACCELERATORS EF_CUDA_SM90 EF_CUDA_VIRTUAL_SM(EF_CUDA_SM90)"
	.elftype	@"ET_EXEC"


//--------------------- .nv.info                  --------------------------
	.section	.nv.info,"",@"SHT_CUDA_INFO"
	.align	4


	//----- nvinfo : EIATTR_REGCOUNT
	.align		4
        /*0000*/ 	.byte	0x04, 0x2f
        /*0002*/ 	.short	(.L_1 - .L_0)
	.align		4
.L_0:
        /*0004*/ 	.word	index@(triton_poi_fused_add_11)
        /*0008*/ 	.word	0x0000000a


	//----- nvinfo : EIATTR_MIN_STACK_SIZE
	.align		4
.L_1:
        /*000c*/ 	.byte	0x04, 0x12
        /*000e*/ 	.short	(.L_3 - .L_2)
	.align		4
.L_2:
        /*0010*/ 	.word	index@(triton_poi_fused_add_11)
        /*0014*/ 	.word	0x00000000


	//----- nvinfo : EIATTR_FRAME_SIZE
	.align		4
.L_3:
        /*0018*/ 	.byte	0x04, 0x11
        /*001a*/ 	.short	(.L_5 - .L_4)
	.align		4
.L_4:
        /*001c*/ 	.word	index@(triton_poi_fused_add_11)
        /*0020*/ 	.word	0x00000000


	//----- nvinfo : EIATTR_MIN_STACK_SIZE
	.align		4
.L_5:
        /*0024*/ 	.byte	0x04, 0x12
        /*0026*/ 	.short	(.L_7 - .L_6)
	.align		4
.L_6:
        /*0028*/ 	.word	index@(triton_poi_fused_add_11)
        /*002c*/ 	.word	0x00000000
.L_7:


//--------------------- .nv.info.triton_poi_fused_add_11 --------------------------
	.section	.nv.info.triton_poi_fused_add_11,"",@"SHT_CUDA_INFO"
	.sectionflags	@""
	.align	4


	//----- nvinfo : EIATTR_CUDA_API_VERSION
	.align		4
        /*0000*/ 	.byte	0x04, 0x37
        /*0002*/ 	.short	(.L_9 - .L_8)
.L_8:
        /*0004*/ 	.word	0x0000007c


	//----- nvinfo : EIATTR_KPARAM_INFO
	.align		4
.L_9:
        /*0008*/ 	.byte	0x04, 0x17
        /*000a*/ 	.short	(.L_11 - .L_10)
.L_10:
        /*000c*/ 	.word	0x00000000
        /*0010*/ 	.short	0x0002
        /*0012*/ 	.short	0x0010
        /*0014*/ 	.byte	0x00, 0xf0, 0x11, 0x00


	//----- nvinfo : EIATTR_KPARAM_INFO
	.align		4
.L_11:
        /*0018*/ 	.byte	0x04, 0x17
        /*001a*/ 	.short	(.L_13 - .L_12)
.L_12:
        /*001c*/ 	.word	0x00000000
        /*0020*/ 	.short	0x0001
        /*0022*/ 	.short	0x0008
        /*0024*/ 	.byte	0x00, 0xf4, 0x21, 0x00


	//----- nvinfo : EIATTR_KPARAM_INFO
	.align		4
.L_13:
        /*0028*/ 	.byte	0x04, 0x17
        /*002a*/ 	.short	(.L_15 - .L_14)
.L_14:
        /*002c*/ 	.word	0x00000000
        /*0030*/ 	.short	0x0000
        /*0032*/ 	.short	0x0000
        /*0034*/ 	.byte	0x00, 0xf4, 0x21, 0x00


	//----- nvinfo : EIATTR_SPARSE_MMA_MASK
	.align		4
.L_15:
        /*0038*/ 	.byte	0x03, 0x50
        /*003a*/ 	.short	0x0000


	//----- nvinfo : EIATTR_MAXREG_COUNT
	.align		4
        /*003c*/ 	.byte	0x03, 0x1b
        /*003e*/ 	.short	0x00ff


	//----- nvinfo : EIATTR_EXIT_INSTR_OFFSETS
	.align		4
        /*0040*/ 	.byte	0x04, 0x1c
        /*0042*/ 	.short	(.L_17 - .L_16)


	//   ....[0]....
.L_16:
        /*0044*/ 	.word	0x00000100


	//----- nvinfo : EIATTR_REQNTID
	.align		4
.L_17:
        /*0048*/ 	.byte	0x04, 0x10
        /*004a*/ 	.short	(.L_19 - .L_18)
.L_18:
        /*004c*/ 	.word	0x00000100
        /*0050*/ 	.word	0x00000001
        /*0054*/ 	.word	0x00000001


	//----- nvinfo : EIATTR_CBANK_PARAM_SIZE
	.align		4
.L_19:
        /*0058*/ 	.byte	0x03, 0x19
        /*005a*/ 	.short	0x0014


	//----- nvinfo : EIATTR_PARAM_CBANK
	.align		4
        /*005c*/ 	.byte	0x04, 0x0a
        /*005e*/ 	.short	(.L_21 - .L_20)
	.align		4
.L_20:
        /*0060*/ 	.word	index@(.nv.constant0.triton_poi_fused_add_11)
        /*0064*/ 	.short	0x0210
        /*0066*/ 	.short	0x0014


	//----- nvinfo : EIATTR_SW_WAR
	.align		4
.L_21:
        /*0068*/ 	.byte	0x04, 0x36
        /*006a*/ 	.short	(.L_23 - .L_22)
.L_22:
        /*006c*/ 	.word	0x00000008
.L_23:


//--------------------- .nv.callgraph             --------------------------
	.section	.nv.callgraph,"",@"SHT_CUDA_CALLGRAPH"
	.align	4
	.sectionentsize	8
	.align		4
        /*0000*/ 	.word	0x00000000
	.align		4
        /*0004*/ 	.word	0xffffffff
	.align		4
        /*0008*/ 	.word	0x00000000
	.align		4
        /*000c*/ 	.word	0xfffffffe
	.align		4
        /*0010*/ 	.word	0x00000000
	.align		4
        /*0014*/ 	.word	0xfffffffd
	.align		4
        /*0018*/ 	.word	0x00000000
	.align		4
        /*001c*/ 	.word	0xfffffffc


//--------------------- .text.triton_poi_fused_add_11 --------------------------
	.section	.text.triton_poi_fused_add_11,"ax",@progbits
	.align	128
        .global         triton_poi_fused_add_11
        .type           triton_poi_fused_add_11,@function
        .size           triton_poi_fused_add_11,(.L_x_1 - triton_poi_fused_add_11)
        .other          triton_poi_fused_add_11,@"STO_CUDA_ENTRY STV_DEFAULT"
triton_poi_fused_add_11:
.text.triton_poi_fused_add_11:
[----:B------:R-:W-:Y:S01]  /*0000*/  LDC R1, c[0x0][0x28] ;  /* 0x00000a00ff017b82 */ /* 0x000fe20000000800 */
[----:B------:R-:W1:Y:S07]  /*0010*/  S2R R0, SR_TID.X ;  /* 0x0000000000007919 */ /* 0x000e6e0000002100 */
[----:B------:R-:W2:Y:S01]  /*0020*/  LDC.64 R4, c[0x0][0x218] ;  /* 0x00008600ff047b82 */ /* 0x000ea20000000a00 */
[----:B------:R-:W-:Y:S01]  /*0030*/  ULDC.64 UR4, c[0x0][0x208] ;  /* 0x0000820000047ab9 */ /* 0x000fe20000000a00 */
[----:B------:R-:W3:Y:S06]  /*0040*/  S2R R7, SR_CTAID.X ;  /* 0x0000000000077919 */ /* 0x000eec0000002500 */
[----:B------:R-:W4:Y:S01]  /*0050*/  LDC.64 R2, c[0x0][0x210] ;  /* 0x00008400ff027b82 */ /* 0x000f220000000a00 */
[----:B-1----:R-:W-:-:S04]  /*0060*/  SHF.L.U32 R0, R0, 0x1, RZ ;  /* 0x0000000100007819 */ /* 0x002fc800000006ff */
[----:B------:R-:W-:-:S04]  /*0070*/  LOP3.LUT R0, R0, 0x1fe, RZ, 0xc0, !PT ;  /* 0x000001fe00007812 */ /* 0x000fc800078ec0ff */
[----:B---3--:R-:W-:-:S05]  /*0080*/  LEA R7, R7, R0, 0x9 ;  /* 0x0000000007077211 */ /* 0x008fca00078e48ff */
[----:B--2---:R-:W-:-:S04]  /*0090*/  IMAD.WIDE R4, R7, 0x4, R4 ;  /* 0x0000000407047825 */ /* 0x004fc800078e0204 */
[----:B----4-:R-:W-:Y:S02]  /*00a0*/  IMAD.WIDE R2, R7, 0x4, R2 ;  /* 0x0000000407027825 */ /* 0x010fe400078e0202 */
[----:B------:R-:W2:Y:S04]  /*00b0*/  LDG.E.64 R4, desc[UR4][R4.64] ;  /* 0x0000000404047981 */ /* 0x000ea8000c1e1b00 */
[----:B------:R-:W2:Y:S02]  /*00c0*/  LDG.E.64 R6, desc[UR4][R2.64] ;  /* 0x0000000402067981 */ /* 0x000ea4000c1e1b00 */
[----:B--2---:R-:W-:Y:S01]  /*00d0*/  FADD R6, R6, R4 ;  /* 0x0000000406067221 */ /* 0x004fe20000000000 */
[----:B------:R-:W-:-:S05]  /*00e0*/  FADD R7, R7, R5 ;  /* 0x0000000507077221 */ /* 0x000fca0000000000 */
[----:B------:R-:W-:Y:S01]  /*00f0*/  STG.E.64 desc[UR4][R2.64], R6 ;  /* 0x0000000602007986 */ /* 0x000fe2000c101b04 */
[----:B------:R-:W-:Y:S05]  /*0100*/  EXIT ;  /* 0x000000000000794d */ /* 0x000fea0003800000 */
.L_x_0:
[----:B------:R-:W-:-:S00]  /*0110*/  BRA `(.L_x_0) ;  /* 0xfffffffc00fc7947 */ /* 0x000fc0000383ffff */
[----:B------:R-:W-:-:S00]  /*0120*/  NOP ;  /* 0x0000000000007918 */ /* 0x000fc00000000000 */
        /* <DEDUP_REMOVED lines=13> */
.L_x_1:


//--------------------- .nv.constant0.triton_poi_fused_add_11 --------------------------
	.section	.nv.constant0.triton_poi_fused_add_11,"a",@progbits
	.sectionflags	@""
	.align	4
.nv.constant0.triton_poi_fused_add_11:
	.zero		548
